//
// Generated by NVIDIA NVVM Compiler
//
// Compiler Build ID: CL-36424714
// Cuda compilation tools, release 13.0, V13.0.88
// Based on NVVM 20.0.0
//

.version 9.0
.target sm_100
.address_size 64

	// .globl	_Z3addPiS_S_
.extern .func  (.param .b32 func_retval0) vprintf
(
	.param .b64 vprintf_param_0,
	.param .b64 vprintf_param_1
)
;
.global .align 1 .b8 $str[10] = {105, 100, 120, 32, 61, 32, 37, 100, 10};

.visible .entry _Z3addPiS_S_(
	.param .u64 .ptr .align 1 _Z3addPiS_S__param_0,
	.param .u64 .ptr .align 1 _Z3addPiS_S__param_1,
	.param .u64 .ptr .align 1 _Z3addPiS_S__param_2
)
{
	.local .align 8 .b8 	__local_depot0[8];
	.reg .b64 	%SP;
	.reg .b64 	%SPL;
	.reg .b32 	%r<7>;
	.reg .b64 	%rd<15>;

	mov.u64 	%SPL, __local_depot0;
	cvta.local.u64 	%SP, %SPL;
	ld.param.u64 	%rd1, [_Z3addPiS_S__param_0];
	ld.param.u64 	%rd2, [_Z3addPiS_S__param_1];
	ld.param.u64 	%rd3, [_Z3addPiS_S__param_2];
	cvta.to.global.u64 	%rd4, %rd3;
	cvta.to.global.u64 	%rd5, %rd2;
	cvta.to.global.u64 	%rd6, %rd1;
	add.u64 	%rd7, %SP, 0;
	add.u64 	%rd8, %SPL, 0;
	mov.u32 	%r1, %tid.x;
	st.local.u32 	[%rd8], %r1;
	mov.u64 	%rd9, $str;
	cvta.global.u64 	%rd10, %rd9;
	{ // callseq 0, 0
	.param .b64 param0;
	st.param.b64 	[param0], %rd10;
	.param .b64 param1;
	st.param.b64 	[param1], %rd7;
	.param .b32 retval0;
	call.uni (retval0), 
	vprintf, 
	(
	param0, 
	param1
	);
	ld.param.b32 	%r2, [retval0];
	} // callseq 0
	mul.wide.u32 	%rd11, %r1, 4;
	add.s64 	%rd12, %rd6, %rd11;
	ld.global.u32 	%r4, [%rd12];
	add.s64 	%rd13, %rd5, %rd11;
	ld.global.u32 	%r5, [%rd13];
	add.s32 	%r6, %r5, %r4;
	add.s64 	%rd14, %rd4, %rd11;
	st.global.u32 	[%rd14], %r6;
	ret;

}


// ===== COMPILED SASS (sm_100) =====

	.target	sm_100

	.elftype	@"ET_EXEC"


//--------------------- .note.nv.tkinfo           --------------------------
	.section	.note.nv.tkinfo,"",@"SHT_NOTE"
	.sectionflags	@"SHF_NOTE_NV_TKINFO"
	.tkinfo
        /*0018*/ 	.word	0x00000002
        /*0030*/ 	.string	""
        /*0030*/ 	.string	"ptxas"
        /*0030*/ 	.string	"Cuda compilation tools, release 13.0, V13.0.88"
        /*0030*/ 	.string	"Build cuda_13.0.r13.0/compiler.36424714_0"
        /*0030*/ 	.string	"-arch sm_100 -m 64 "



//--------------------- .note.nv.cuinfo           --------------------------
	.section	.note.nv.cuinfo,"",@"SHT_NOTE"
	.sectionflags	@"SHF_NOTE_NV_CUINFO"
        /*0018*/ 	.short	0x0002
        /*001a*/ 	.short	0x0064
        /*001c*/ 	.short	0x0082
	.zero		2


//--------------------- .nv.info                  --------------------------
	.section	.nv.info,"",@"SHT_CUDA_INFO"
	.align	4


	//----- nvinfo : EIATTR_REGCOUNT
	.align		4
        /*0000*/ 	.byte	0x04, 0x2f
        /*0002*/ 	.short	(.L_2 - .L_1)
	.align		4
.L_1:
        /*0004*/ 	.word	index@(_Z3addPiS_S_)
        /*0008*/ 	.word	0x00000018


	//----- nvinfo : EIATTR_FRAME_SIZE
	.align		4
.L_2:
        /*000c*/ 	.byte	0x04, 0x11
        /*000e*/ 	.short	(.L_4 - .L_3)
	.align		4
.L_3:
        /*0010*/ 	.word	index@(_Z3addPiS_S_)
        /*0014*/ 	.word	0x00000008


	//----- nvinfo : EIATTR_MIN_STACK_SIZE
	.align		4
.L_4:
        /*0018*/ 	.byte	0x04, 0x12
        /*001a*/ 	.short	(.L_6 - .L_5)
	.align		4
.L_5:
        /*001c*/ 	.word	index@(_Z3addPiS_S_)
        /*0020*/ 	.word	0x00000008
.L_6:


//--------------------- .nv.compat                --------------------------
	.section	.nv.compat,"",@"SHT_CUDA_COMPAT_INFO"
	.align	4
        /*0000*/ 	.byte	0x02, 0x09, 0x00, 0x00, 0x02, 0x02, 0x01, 0x00, 0x02, 0x05, 0x05, 0x00, 0x03, 0x07, 0x01, 0x01
        /*0010*/ 	.byte	0x02, 0x03, 0x00, 0x00, 0x02, 0x06, 0x01, 0x00, 0x04, 0x0b, 0x08, 0x00, 0x09, 0x00, 0x00, 0x00
        /*0020*/ 	.byte	0x00, 0x00, 0x00, 0x00


//--------------------- .nv.info._Z3addPiS_S_     --------------------------
	.section	.nv.info._Z3addPiS_S_,"",@"SHT_CUDA_INFO"
	.sectionflags	@""
	.align	4


	//----- nvinfo : EIATTR_CUDA_API_VERSION
	.align		4
        /*0000*/ 	.byte	0x04, 0x37
        /*0002*/ 	.short	(.L_8 - .L_7)
.L_7:
        /*0004*/ 	.word	0x00000082


	//----- nvinfo : EIATTR_KPARAM_INFO
	.align		4
.L_8:
        /*0008*/ 	.byte	0x04, 0x17
        /*000a*/ 	.short	(.L_10 - .L_9)
.L_9:
        /*000c*/ 	.word	0x00000000
        /*0010*/ 	.short	0x0002
        /*0012*/ 	.short	0x0010
        /*0014*/ 	.byte	0x00, 0xf5, 0x21, 0x00


	//----- nvinfo : EIATTR_KPARAM_INFO
	.align		4
.L_10:
        /*0018*/ 	.byte	0x04, 0x17
        /*001a*/ 	.short	(.L_12 - .L_11)
.L_11:
        /*001c*/ 	.word	0x00000000
        /*0020*/ 	.short	0x0001
        /*0022*/ 	.short	0x0008
        /*0024*/ 	.byte	0x00, 0xf5, 0x21, 0x00


	//----- nvinfo : EIATTR_KPARAM_INFO
	.align		4
.L_12:
        /*0028*/ 	.byte	0x04, 0x17
        /*002a*/ 	.short	(.L_14 - .L_13)
.L_13:
        /*002c*/ 	.word	0x00000000
        /*0030*/ 	.short	0x0000
        /*0032*/ 	.short	0x0000
        /*0034*/ 	.byte	0x00, 0xf5, 0x21, 0x00


	//----- nvinfo : EIATTR_SPARSE_MMA_MASK
	.align		4
.L_14:
        /*0038*/ 	.byte	0x03, 0x50
        /*003a*/ 	.short	0x0000


	//----- nvinfo : EIATTR_MAXREG_COUNT
	.align		4
        /*003c*/ 	.byte	0x03, 0x1b
        /*003e*/ 	.short	0x00ff


	//----- nvinfo : EIATTR_EXTERNS
	.align		4
        /*0040*/ 	.byte	0x04, 0x0f
        /*0042*/ 	.short	(.L_16 - .L_15)


	//   ....[0]....
	.align		4
.L_15:
        /*0044*/ 	.word	index@(vprintf)


	//----- nvinfo : EIATTR_MERCURY_ISA_VERSION
	.align		4
.L_16:
        /*0048*/ 	.byte	0x03, 0x5f
        /*004a*/ 	.short	0x0101


	//----- nvinfo : EIATTR_VRC_CTA_INIT_COUNT
	.align		4
        /*004c*/ 	.byte	0x02, 0x4a
	.zero		1
	.zero		1


	//----- nvinfo : EIATTR_SYSCALL_OFFSETS
	.align		4
        /*0050*/ 	.byte	0x04, 0x46
        /*0052*/ 	.short	(.L_18 - .L_17)


	//   ....[0]....
.L_17:
        /*0054*/ 	.word	0x000000f0


	//----- nvinfo : EIATTR_EXIT_INSTR_OFFSETS
	.align		4
.L_18:
        /*0058*/ 	.byte	0x04, 0x1c
        /*005a*/ 	.short	(.L_20 - .L_19)


	//   ....[0]....
.L_19:
        /*005c*/ 	.word	0x000001a0


	//----- nvinfo : EIATTR_CBANK_PARAM_SIZE
	.align		4
.L_20:
        /*0060*/ 	.byte	0x03, 0x19
        /*0062*/ 	.short	0x0018


	//----- nvinfo : EIATTR_PARAM_CBANK
	.align		4
        /*0064*/ 	.byte	0x04, 0x0a
        /*0066*/ 	.short	(.L_22 - .L_21)
	.align		4
.L_21:
        /*0068*/ 	.word	index@(.nv.constant0._Z3addPiS_S_)
        /*006c*/ 	.short	0x0380
        /*006e*/ 	.short	0x0018


	//----- nvinfo : EIATTR_SW_WAR
	.align		4
.L_22:
        /*0070*/ 	.byte	0x04, 0x36
        /*0072*/ 	.short	(.L_24 - .L_23)
.L_23:
        /*0074*/ 	.word	0x00000008
.L_24:


//--------------------- .nv.callgraph             --------------------------
	.section	.nv.callgraph,"",@"SHT_CUDA_CALLGRAPH"
	.align	4
	.sectionentsize	8
	.align		4
        /*0000*/ 	.word	0x00000000
	.align		4
        /*0004*/ 	.word	0xffffffff
	.align		4
        /*0008*/ 	.word	index@(_Z3addPiS_S_)
	.align		4
        /*000c*/ 	.word	index@(vprintf)
	.align		4
        /*0010*/ 	.word	0x00000000
	.align		4
        /*0014*/ 	.word	0xfffffffe
	.align		4
        /*0018*/ 	.word	0x00000000
	.align		4
        /*001c*/ 	.word	0xfffffffd
	.align		4
        /*0020*/ 	.word	0x00000000
	.align		4
        /*0024*/ 	.word	0xfffffffc


//--------------------- .nv.constant4             --------------------------
	.section	.nv.constant4,"a",@progbits
	.align	8
	.align		8
.nv.constant4:
        /*0000*/ 	.dword	vprintf
	.align		8
        /*0008*/ 	.dword	$str


//--------------------- .text._Z3addPiS_S_        --------------------------
	.section	.text._Z3addPiS_S_,"ax",@progbits
	.align	128
        .global         _Z3addPiS_S_
        .type           _Z3addPiS_S_,@function
        .size           _Z3addPiS_S_,(.L_x_2 - _Z3addPiS_S_)
        .other          _Z3addPiS_S_,@"STO_CUDA_ENTRY STV_DEFAULT"
_Z3addPiS_S_:
.text._Z3addPiS_S_:
[----:B------:R-:W0:Y:S01]  /*0000*/  LDC R1, c[0x0][0x37c] ;  /* 0x0000df00ff017b82 */ /* 0x000e220000000800 */
[----:B------:R-:W1:Y:S01]  /*0010*/  S2R R2, SR_TID.X ;  /* 0x0000000000027919 */ /* 0x000e620000002100 */
[----:B0-----:R-:W-:Y:S01]  /*0020*/  IADD3 R1, PT, PT, R1, -0x8, RZ ;  /* 0xfffffff801017810 */ /* 0x001fe20007ffe0ff */
[----:B------:R-:W0:Y:S01]  /*0030*/  LDCU UR4, c[0x0][0x2f8] ;  /* 0x00005f00ff0477ac */ /* 0x000e220008000800 */
[----:B------:R-:W-:Y:S01]  /*0040*/  MOV R0, 0x0 ;  /* 0x0000000000007802 */ /* 0x000fe20000000f00 */
[----:B------:R-:W2:Y:S03]  /*0050*/  LDCU.64 UR6, c[0x4][0x8] ;  /* 0x01000100ff0677ac */ /* 0x000ea60008000a00 */
[----:B------:R3:W4:Y:S01]  /*0060*/  LDC.64 R8, c[0x4][R0] ;  /* 0x0100000000087b82 */ /* 0x0007220000000a00 */
[----:B------:R-:W5:Y:S01]  /*0070*/  LDCU UR5, c[0x0][0x2fc] ;  /* 0x00005f80ff0577ac */ /* 0x000f620008000800 */
[----:B------:R-:W1:Y:S01]  /*0080*/  LDCU.64 UR36, c[0x0][0x358] ;  /* 0x00006b00ff2477ac */ /* 0x000e620008000a00 */
[----:B0-----:R-:W-:-:S02]  /*0090*/  IADD3 R6, P0, PT, R1, UR4, RZ ;  /* 0x0000000401067c10 */ /* 0x001fc4000ff1e0ff */
[----:B--2---:R-:W-:Y:S01]  /*00a0*/  MOV R4, UR6 ;  /* 0x0000000600047c02 */ /* 0x004fe20008000f00 */
[----:B------:R-:W-:Y:S01]  /*00b0*/  IMAD.U32 R5, RZ, RZ, UR7 ;  /* 0x00000007ff057e24 */ /* 0x000fe2000f8e00ff */
[----:B-----5:R-:W-:Y:S01]  /*00c0*/  IADD3.X R7, PT, PT, RZ, UR5, RZ, P0, !PT ;  /* 0x00000005ff077c10 */ /* 0x020fe200087fe4ff */
[----:B-1----:R3:W-:Y:S08]  /*00d0*/  STL [R1], R2 ;  /* 0x0000000201007387 */ /* 0x0027f00000100800 */
[----:B------:R-:W-:-:S07]  /*00e0*/  LEPC R20, `(.L_x_0) ;  /* 0x000000001014794e */ /* 0x000fce0000000000 */
[----:B---34-:R-:W-:Y:S05]  /*00f0*/  CALL.ABS.NOINC R8 ;  /* 0x0000000008007343 */ /* 0x018fea0003c00000 */
.L_x_0:
[----:B------:R-:W0:Y:S08]  /*0100*/  LDC.64 R4, c[0x0][0x380] ;  /* 0x0000e000ff047b82 */ /* 0x000e300000000a00 */
[----:B------:R-:W1:Y:S08]  /*0110*/  LDC.64 R6, c[0x0][0x388] ;  /* 0x0000e200ff067b82 */ /* 0x000e700000000a00 */
[----:B------:R-:W2:Y:S01]  /*0120*/  LDC.64 R8, c[0x0][0x390] ;  /* 0x0000e400ff087b82 */ /* 0x000ea20000000a00 */
[----:B0-----:R-:W-:-:S06]  /*0130*/  IMAD.WIDE.U32 R4, R2, 0x4, R4 ;  /* 0x0000000402047825 */ /* 0x001fcc00078e0004 */
[----:B------:R-:W3:Y:S01]  /*0140*/  LDG.E R4, desc[UR36][R4.64] ;  /* 0x0000002404047981 */ /* 0x000ee2000c1e1900 */
[----:B-1----:R-:W-:-:S06]  /*0150*/  IMAD.WIDE.U32 R6, R2, 0x4, R6 ;  /* 0x0000000402067825 */ /* 0x002fcc00078e0006 */
[----:B------:R-:W3:Y:S01]  /*0160*/  LDG.E R7, desc[UR36][R6.64] ;  /* 0x0000002406077981 */ /* 0x000ee2000c1e1900 */
[----:B--2---:R-:W-:-:S04]  /*0170*/  IMAD.WIDE.U32 R2, R2, 0x4, R8 ;  /* 0x0000000402027825 */ /* 0x004fc800078e0008 */
[----:B---3--:R-:W-:-:S05]  /*0180*/  IMAD.IADD R9, R4, 0x1, R7 ;  /* 0x0000000104097824 */ /* 0x008fca00078e0207 */
[----:B------:R-:W-:Y:S01]  /*0190*/  STG.E desc[UR36][R2.64], R9 ;  /* 0x0000000902007986 */ /* 0x000fe2000c101924 */
[----:B------:R-:W-:Y:S05]  /*01a0*/  EXIT ;  /* 0x000000000000794d */ /* 0x000fea0003800000 */
.L_x_1:
[----:B------:R-:W-:-:S00]  /*01b0*/  BRA `(.L_x_1) ;  /* 0xfffffffc00fc7947 */ /* 0x000fc0000383ffff */
[----:B------:R-:W-:-:S00]  /*01c0*/  NOP ;  /* 0x0000000000007918 */ /* 0x000fc00000000000 */
        /* <DEDUP_REMOVED lines=11> */
.L_x_2:


//--------------------- .nv.global.init           --------------------------
	.section	.nv.global.init,"aw",@progbits
.nv.global.init:
	.type		$str,@object
	.size		$str,(.L_0 - $str)
$str:
        /*0000*/ 	.byte	0x69, 0x64, 0x78, 0x20, 0x3d, 0x20, 0x25, 0x64, 0x0a, 0x00
.L_0:


//--------------------- .nv.shared.reserved.0     --------------------------
	.section	.nv.shared.reserved.0,"aw",@nobits
	.weak		__nv_reservedSMEM_offset_0_alias
	.size		__nv_reservedSMEM_offset_0_alias, 0, 64
	.other		__nv_reservedSMEM_offset_0_alias,@"STO_CUDA_RESERVED_SHARED STV_DEFAULT"
__nv_reservedSMEM_offset_0_alias:
	.zero		0
	.zero		64


//--------------------- .nv.constant0._Z3addPiS_S_ --------------------------
	.section	.nv.constant0._Z3addPiS_S_,"a",@progbits
	.sectionflags	@""
	.align	4
.nv.constant0._Z3addPiS_S_:
	.zero		920


//--------------------- SYMBOLS --------------------------

	.type		.nv.reservedSmem.offset0,@object
	.size		.nv.reservedSmem.offset0,0x4
	.type		vprintf,@function
